	.headerflags	@"EF_CUDA_TEXMODE_UNIFIED EF_CUDA_64BIT_ADDRESS EF_CUDA_ACCELERATORS EF_CUDA_SM90 EF_CUDA_VIRTUAL_SM(EF_CUDA_SM90)"
	.elftype	@"ET_EXEC"


//--------------------- .nv.info                  --------------------------
	.section	.nv.info,"",@"SHT_CUDA_INFO"
	.align	4


	//----- nvinfo : EIATTR_REGCOUNT
	.align		4
        /*0000*/ 	.byte	0x04, 0x2f
        /*0002*/ 	.short	(.L_1 - .L_0)
	.align		4
.L_0:
        /*0004*/ 	.word	index@(triton_poi_fused_clone_mul_2)
        /*0008*/ 	.word	0x0000000f


	//----- nvinfo : EIATTR_MIN_STACK_SIZE
	.align		4
.L_1:
        /*000c*/ 	.byte	0x04, 0x12
        /*000e*/ 	.short	(.L_3 - .L_2)
	.align		4
.L_2:
        /*0010*/ 	.word	index@(triton_poi_fused_clone_mul_2)
        /*0014*/ 	.word	0x00000000


	//----- nvinfo : EIATTR_FRAME_SIZE
	.align		4
.L_3:
        /*0018*/ 	.byte	0x04, 0x11
        /*001a*/ 	.short	(.L_5 - .L_4)
	.align		4
.L_4:
        /*001c*/ 	.word	index@(triton_poi_fused_clone_mul_2)
        /*0020*/ 	.word	0x00000000


	//----- nvinfo : EIATTR_MIN_STACK_SIZE
	.align		4
.L_5:
        /*0024*/ 	.byte	0x04, 0x12
        /*0026*/ 	.short	(.L_7 - .L_6)
	.align		4
.L_6:
        /*0028*/ 	.word	index@(triton_poi_fused_clone_mul_2)
        /*002c*/ 	.word	0x00000000
.L_7:


//--------------------- .nv.info.triton_poi_fused_clone_mul_2 --------------------------
	.section	.nv.info.triton_poi_fused_clone_mul_2,"",@"SHT_CUDA_INFO"
	.sectionflags	@""
	.align	4


	//----- nvinfo : EIATTR_CUDA_API_VERSION
	.align		4
        /*0000*/ 	.byte	0x04, 0x37
        /*0002*/ 	.short	(.L_9 - .L_8)
.L_8:
        /*0004*/ 	.word	0x0000007c


	//----- nvinfo : EIATTR_KPARAM_INFO
	.align		4
.L_9:
        /*0008*/ 	.byte	0x04, 0x17
        /*000a*/ 	.short	(.L_11 - .L_10)
.L_10:
        /*000c*/ 	.word	0x00000000
        /*0010*/ 	.short	0x0003
        /*0012*/ 	.short	0x0014
        /*0014*/ 	.byte	0x00, 0xf0, 0x11, 0x00


	//----- nvinfo : EIATTR_KPARAM_INFO
	.align		4
.L_11:
        /*0018*/ 	.byte	0x04, 0x17
        /*001a*/ 	.short	(.L_13 - .L_12)
.L_12:
        /*001c*/ 	.word	0x00000000
        /*0020*/ 	.short	0x0002
        /*0022*/ 	.short	0x0010
        /*0024*/ 	.byte	0x00, 0xf0, 0x11, 0x00


	//----- nvinfo : EIATTR_KPARAM_INFO
	.align		4
.L_13:
        /*0028*/ 	.byte	0x04, 0x17
        /*002a*/ 	.short	(.L_15 - .L_14)
.L_14:
        /*002c*/ 	.word	0x00000000
        /*0030*/ 	.short	0x0001
        /*0032*/ 	.short	0x0008
        /*0034*/ 	.byte	0x00, 0xf4, 0x21, 0x00


	//----- nvinfo : EIATTR_KPARAM_INFO
	.align		4
.L_15:
        /*0038*/ 	.byte	0x04, 0x17
        /*003a*/ 	.short	(.L_17 - .L_16)
.L_16:
        /*003c*/ 	.word	0x00000000
        /*0040*/ 	.short	0x0000
        /*0042*/ 	.short	0x0000
        /*0044*/ 	.byte	0x00, 0xf4, 0x21, 0x00


	//----- nvinfo : EIATTR_SPARSE_MMA_MASK
	.align		4
.L_17:
        /*0048*/ 	.byte	0x03, 0x50
        /*004a*/ 	.short	0x0000


	//----- nvinfo : EIATTR_MAXREG_COUNT
	.align		4
        /*004c*/ 	.byte	0x03, 0x1b
        /*004e*/ 	.short	0x00ff


	//----- nvinfo : EIATTR_EXIT_INSTR_OFFSETS
	.align		4
        /*0050*/ 	.byte	0x04, 0x1c
        /*0052*/ 	.short	(.L_19 - .L_18)


	//   ....[0]....
.L_18:
        /*0054*/ 	.word	0x000002d0


	//   ....[1]....
        /*0058*/ 	.word	0x00000340


	//----- nvinfo : EIATTR_REQNTID
	.align		4
.L_19:
        /*005c*/ 	.byte	0x04, 0x10
        /*005e*/ 	.short	(.L_21 - .L_20)
.L_20:
        /*0060*/ 	.word	0x00000020
        /*0064*/ 	.word	0x00000001
        /*0068*/ 	.word	0x00000001


	//----- nvinfo : EIATTR_CBANK_PARAM_SIZE
	.align		4
.L_21:
        /*006c*/ 	.byte	0x03, 0x19
        /*006e*/ 	.short	0x0018


	//----- nvinfo : EIATTR_PARAM_CBANK
	.align		4
        /*0070*/ 	.byte	0x04, 0x0a
        /*0072*/ 	.short	(.L_23 - .L_22)
	.align		4
.L_22:
        /*0074*/ 	.word	index@(.nv.constant0.triton_poi_fused_clone_mul_2)
        /*0078*/ 	.short	0x0210
        /*007a*/ 	.short	0x0018


	//----- nvinfo : EIATTR_SW_WAR
	.align		4
.L_23:
        /*007c*/ 	.byte	0x04, 0x36
        /*007e*/ 	.short	(.L_25 - .L_24)
.L_24:
        /*0080*/ 	.word	0x00000008
.L_25:


//--------------------- .nv.callgraph             --------------------------
	.section	.nv.callgraph,"",@"SHT_CUDA_CALLGRAPH"
	.align	4
	.sectionentsize	8
	.align		4
        /*0000*/ 	.word	0x00000000
	.align		4
        /*0004*/ 	.word	0xffffffff
	.align		4
        /*0008*/ 	.word	0x00000000
	.align		4
        /*000c*/ 	.word	0xfffffffe
	.align		4
        /*0010*/ 	.word	0x00000000
	.align		4
        /*0014*/ 	.word	0xfffffffd
	.align		4
        /*0018*/ 	.word	0x00000000
	.align		4
        /*001c*/ 	.word	0xfffffffc


//--------------------- .text.triton_poi_fused_clone_mul_2 --------------------------
	.section	.text.triton_poi_fused_clone_mul_2,"ax",@progbits
	.sectionflags	@"SHF_BARRIERS=1"
	.align	128
        .global         triton_poi_fused_clone_mul_2
        .type           triton_poi_fused_clone_mul_2,@function
        .size           triton_poi_fused_clone_mul_2,(.L_x_1 - triton_poi_fused_clone_mul_2)
        .other          triton_poi_fused_clone_mul_2,@"STO_CUDA_ENTRY STV_DEFAULT"
triton_poi_fused_clone_mul_2:
.text.triton_poi_fused_clone_mul_2:
[----:B------:R-:W0:Y:S02]  /*0000*/  LDC R1, c[0x0][0x28] ;  /* 0x00000a00ff017b82 */ /* 0x000e240000000800 */
[----:B------:R-:W1:Y:S01]  /*0010*/  S2R R0, SR_CTAID.Y ;  /* 0x0000000000007919 */ /* 0x000e620000002600 */
[----:B------:R-:W2:Y:S01]  /*0020*/  LDC.64 R2, c[0x0][0x210] ;  /* 0x00008400ff027b82 */ /* 0x000ea20000000a00 */
[----:B------:R-:W-:Y:S01]  /*0030*/  ULDC.64 UR6, c[0x0][0x208] ;  /* 0x0000820000067ab9 */ /* 0x000fe20000000a00 */
[----:B------:R-:W3:Y:S01]  /*0040*/  S2R R12, SR_TID.X ;  /* 0x00000000000c7919 */ /* 0x000ee20000002100 */
[----:B------:R-:W4:Y:S01]  /*0050*/  S2R R6, SR_CTAID.X ;  /* 0x0000000000067919 */ /* 0x000f220000002500 */
[----:B-1----:R-:W-:Y:S02]  /*0060*/  IMAD.SHL.U32 R0, R0, 0x10, RZ ;  /* 0x0000001000007824 */ /* 0x002fe400078e00ff */
[----:B---3--:R-:W-:Y:S01]  /*0070*/  IMAD.SHL.U32 R5, R12, 0x2, RZ ;  /* 0x000000020c057824 */ /* 0x008fe200078e00ff */
[----:B------:R-:W-:Y:S01]  /*0080*/  SHF.R.U32.HI R9, RZ, 0x3, R12 ;  /* 0x00000003ff097819 */ /* 0x000fe2000001160c */
[----:B----4-:R-:W-:-:S03]  /*0090*/  IMAD.SHL.U32 R6, R6, 0x4, RZ ;  /* 0x0000000406067824 */ /* 0x010fc600078e00ff */
[----:B------:R-:W-:Y:S02]  /*00a0*/  LOP3.LUT R4, R0, 0xe, R5, 0xf8, !PT ;  /* 0x0000000e00047812 */ /* 0x000fe400078ef805 */
[----:B------:R-:W-:Y:S02]  /*00b0*/  SGXT.U32 R9, R9, 0x2 ;  /* 0x000000020909781a */ /* 0x000fe40000000000 */
[----:B------:R-:W-:-:S04]  /*00c0*/  SHF.R.S32.HI R7, RZ, 0x1f, R4 ;  /* 0x0000001fff077819 */ /* 0x000fc80000011404 */
[----:B------:R-:W-:Y:S02]  /*00d0*/  LEA.HI R8, R7, R4, RZ, 0x2 ;  /* 0x0000000407087211 */ /* 0x000fe400078f10ff */
[----:B------:R-:W-:Y:S02]  /*00e0*/  LOP3.LUT R7, R6, R9, RZ, 0xfc, !PT ;  /* 0x0000000906077212 */ /* 0x000fe400078efcff */
[----:B------:R-:W-:Y:S02]  /*00f0*/  LOP3.LUT R11, R8, 0xfffffffc, RZ, 0xc0, !PT ;  /* 0xfffffffc080b7812 */ /* 0x000fe400078ec0ff */
[----:B------:R-:W-:Y:S02]  /*0100*/  ISETP.GE.AND P0, PT, R7, 0x4, PT ;  /* 0x000000040700780c */ /* 0x000fe40003f06270 */
[----:B------:R-:W-:Y:S01]  /*0110*/  SHF.R.S32.HI R8, RZ, 0x2, R8 ;  /* 0x00000002ff087819 */ /* 0x000fe20000011408 */
[C---:B------:R-:W-:Y:S01]  /*0120*/  IMAD.IADD R10, R4.reuse, 0x1, -R11 ;  /* 0x00000001040a7824 */ /* 0x040fe200078e0a0b */
[----:B------:R-:W-:-:S03]  /*0130*/  ISETP.LT.AND P0, PT, R4, 0x10, !P0 ;  /* 0x000000100400780c */ /* 0x000fc60004701270 */
[----:B------:R-:W-:Y:S01]  /*0140*/  IMAD R7, R7, 0xc, R10 ;  /* 0x0000000c07077824 */ /* 0x000fe200078e020a */
[----:B------:R-:W-:-:S03]  /*0150*/  CS2R R10, SRZ ;  /* 0x00000000000a7805 */ /* 0x000fc6000001ff00 */
[----:B------:R-:W-:-:S04]  /*0160*/  IMAD R7, R8, 0x30, R7 ;  /* 0x0000003008077824 */ /* 0x000fc800078e0207 */
[----:B--2---:R-:W-:-:S05]  /*0170*/  IMAD.WIDE R2, R7, 0x4, R2 ;  /* 0x0000000407027825 */ /* 0x004fca00078e0202 */
[----:B------:R-:W2:Y:S01]  /*0180*/  @P0 LDG.E.EL.64 R10, desc[UR6][R2.64] ;  /* 0x00000006020a0981 */ /* 0x000ea2000c2e1b00 */
[----:B------:R-:W1:Y:S01]  /*0190*/  S2UR UR5, SR_CgaCtaId ;  /* 0x00000000000579c3 */ /* 0x000e620000008800 */
[----:B------:R-:W-:Y:S01]  /*01a0*/  IMAD.SHL.U32 R4, R12, 0x8, RZ ;  /* 0x000000080c047824 */ /* 0x000fe200078e00ff */
[----:B------:R-:W-:Y:S01]  /*01b0*/  UMOV UR4, 0x400 ;  /* 0x0000040000047882 */ /* 0x000fe20000000000 */
[----:B------:R-:W-:Y:S02]  /*01c0*/  SHF.R.U32.HI R7, RZ, 0x1, R12 ;  /* 0x00000001ff077819 */ /* 0x000fe4000001160c */
[----:B------:R-:W-:Y:S02]  /*01d0*/  LOP3.LUT R6, R6, 0x2, R5, 0xf8, !PT ;  /* 0x0000000206067812 */ /* 0x000fe400078ef805 */
[----:B------:R-:W-:Y:S02]  /*01e0*/  LOP3.LUT R8, R4, 0x38, RZ, 0xc0, !PT ;  /* 0x0000003804087812 */ /* 0x000fe400078ec0ff */
[----:B------:R-:W-:-:S02]  /*01f0*/  LOP3.LUT R9, R9, 0x38, R4, 0xf8, !PT ;  /* 0x0000003809097812 */ /* 0x000fc400078ef804 */
[----:B------:R-:W-:Y:S02]  /*0200*/  SGXT.U32 R7, R7, 0x4 ;  /* 0x000000040707781a */ /* 0x000fe40000000000 */
[----:B------:R-:W-:Y:S02]  /*0210*/  ISETP.GE.AND P0, PT, R6, 0x4, PT ;  /* 0x000000040600780c */ /* 0x000fe40003f06270 */
[----:B------:R-:W-:Y:S02]  /*0220*/  LOP3.LUT R7, R0, R7, RZ, 0xfc, !PT ;  /* 0x0000000700077212 */ /* 0x000fe400078efcff */
[----:B------:R-:W-:Y:S02]  /*0230*/  LOP3.LUT R5, R5, 0x3c, RZ, 0xc0, !PT ;  /* 0x0000003c05057812 */ /* 0x000fe400078ec0ff */
[----:B------:R-:W-:Y:S02]  /*0240*/  ISETP.LT.AND P0, PT, R7, 0x10, !P0 ;  /* 0x000000100700780c */ /* 0x000fe40004701270 */
[----:B------:R-:W-:Y:S01]  /*0250*/  LOP3.LUT R4, R4, 0xf8, RZ, 0xc0, !PT ;  /* 0x000000f804047812 */ /* 0x000fe200078ec0ff */
[----:B-1----:R-:W-:-:S06]  /*0260*/  UPRMT UR4, UR5, 0x654, UR4 ;  /* 0x0000065405047896 */ /* 0x002fcc0008000004 */
[----:B------:R-:W-:Y:S01]  /*0270*/  VIADD R8, R8, UR4 ;  /* 0x0000000408087c36 */ /* 0x000fe20008000000 */
[----:B------:R-:W-:-:S03]  /*0280*/  IADD3 R4, R4, UR4, R5 ;  /* 0x0000000404047c10 */ /* 0x000fc6000fffe005 */
[----:B------:R-:W-:-:S05]  /*0290*/  IMAD R8, R9, 0x4, R8 ;  /* 0x0000000409087824 */ /* 0x000fca00078e0208 */
[----:B--2---:R1:W-:Y:S04]  /*02a0*/  STS [R8], R10 ;  /* 0x0000000a08007388 */ /* 0x0043e80000000800 */
[----:B------:R1:W-:Y:S01]  /*02b0*/  STS [R8+0x14], R11 ;  /* 0x0000140b08007388 */ /* 0x0003e20000000800 */
[----:B------:R-:W-:Y:S06]  /*02c0*/  BAR.SYNC.DEFER_BLOCKING 0x0 ;  /* 0x0000000000007b1d */ /* 0x000fec0000010000 */
[----:B-1----:R-:W-:Y:S05]  /*02d0*/  @!P0 EXIT ;  /* 0x000000000000894d */ /* 0x002fea0003800000 */
[----:B------:R-:W-:Y:S01]  /*02e0*/  LDS R8, [R4] ;  /* 0x0000000004087984 */ /* 0x000fe20000000800 */
[----:B------:R-:W0:Y:S01]  /*02f0*/  LDC.64 R2, c[0x0][0x218] ;  /* 0x00008600ff027b82 */ /* 0x000e220000000a00 */
[----:B------:R-:W-:Y:S02]  /*0300*/  IMAD R7, R7, 0x4, R6 ;  /* 0x0000000407077824 */ /* 0x000fe400078e0206 */
[----:B------:R-:W1:Y:S02]  /*0310*/  LDS R9, [R4+0x4] ;  /* 0x0000040004097984 */ /* 0x000e640000000800 */
[----:B0-----:R-:W-:-:S05]  /*0320*/  IMAD.WIDE R2, R7, 0x4, R2 ;  /* 0x0000000407027825 */ /* 0x001fca00078e0202 */
[----:B-1----:R-:W-:Y:S01]  /*0330*/  STG.E.64 desc[UR6][R2.64], R8 ;  /* 0x0000000802007986 */ /* 0x002fe2000c101b06 */
[----:B------:R-:W-:Y:S05]  /*0340*/  EXIT ;  /* 0x000000000000794d */ /* 0x000fea0003800000 */
.L_x_0:
[----:B------:R-:W-:-:S00]  /*0350*/  BRA `(.L_x_0) ;  /* 0xfffffffc00fc7947 */ /* 0x000fc0000383ffff */
[----:B------:R-:W-:-:S00]  /*0360*/  NOP ;  /* 0x0000000000007918 */ /* 0x000fc00000000000 */
        /* <DEDUP_REMOVED lines=9> */
.L_x_1:


//--------------------- .nv.shared.triton_poi_fused_clone_mul_2 --------------------------
	.section	.nv.shared.triton_poi_fused_clone_mul_2,"aw",@nobits
	.sectionflags	@""
	.align	16
	.zero		1024


//--------------------- .nv.constant0.triton_poi_fused_clone_mul_2 --------------------------
	.section	.nv.constant0.triton_poi_fused_clone_mul_2,"a",@progbits
	.sectionflags	@""
	.align	4
.nv.constant0.triton_poi_fused_clone_mul_2:
	.zero		552
